	.headerflags	@"EF_CUDA_TEXMODE_UNIFIED EF_CUDA_64BIT_ADDRESS EF_CUDA_ACCELERATORS EF_CUDA_SM90 EF_CUDA_VIRTUAL_SM(EF_CUDA_SM90)"
	.elftype	@"ET_EXEC"


//--------------------- .nv.info                  --------------------------
	.section	.nv.info,"",@"SHT_CUDA_INFO"
	.align	4


	//----- nvinfo : EIATTR_REGCOUNT
	.align		4
        /*0000*/ 	.byte	0x04, 0x2f
        /*0002*/ 	.short	(.L_1 - .L_0)
	.align		4
.L_0:
        /*0004*/ 	.word	index@(triton_poi_fused_stack_36)
        /*0008*/ 	.word	0x00000020


	//----- nvinfo : EIATTR_MIN_STACK_SIZE
	.align		4
.L_1:
        /*000c*/ 	.byte	0x04, 0x12
        /*000e*/ 	.short	(.L_3 - .L_2)
	.align		4
.L_2:
        /*0010*/ 	.word	index@(triton_poi_fused_stack_36)
        /*0014*/ 	.word	0x00000000


	//----- nvinfo : EIATTR_FRAME_SIZE
	.align		4
.L_3:
        /*0018*/ 	.byte	0x04, 0x11
        /*001a*/ 	.short	(.L_5 - .L_4)
	.align		4
.L_4:
        /*001c*/ 	.word	index@(triton_poi_fused_stack_36)
        /*0020*/ 	.word	0x00000000


	//----- nvinfo : EIATTR_MIN_STACK_SIZE
	.align		4
.L_5:
        /*0024*/ 	.byte	0x04, 0x12
        /*0026*/ 	.short	(.L_7 - .L_6)
	.align		4
.L_6:
        /*0028*/ 	.word	index@(triton_poi_fused_stack_36)
        /*002c*/ 	.word	0x00000000
.L_7:


//--------------------- .nv.info.triton_poi_fused_stack_36 --------------------------
	.section	.nv.info.triton_poi_fused_stack_36,"",@"SHT_CUDA_INFO"
	.sectionflags	@""
	.align	4


	//----- nvinfo : EIATTR_CUDA_API_VERSION
	.align		4
        /*0000*/ 	.byte	0x04, 0x37
        /*0002*/ 	.short	(.L_9 - .L_8)
.L_8:
        /*0004*/ 	.word	0x0000007c


	//----- nvinfo : EIATTR_KPARAM_INFO
	.align		4
.L_9:
        /*0008*/ 	.byte	0x04, 0x17
        /*000a*/ 	.short	(.L_11 - .L_10)
.L_10:
        /*000c*/ 	.word	0x00000000
        /*0010*/ 	.short	0x0009
        /*0012*/ 	.short	0x0048
        /*0014*/ 	.byte	0x00, 0xf0, 0x11, 0x00


	//----- nvinfo : EIATTR_KPARAM_INFO
	.align		4
.L_11:
        /*0018*/ 	.byte	0x04, 0x17
        /*001a*/ 	.short	(.L_13 - .L_12)
.L_12:
        /*001c*/ 	.word	0x00000000
        /*0020*/ 	.short	0x0008
        /*0022*/ 	.short	0x0040
        /*0024*/ 	.byte	0x00, 0xf4, 0x21, 0x00


	//----- nvinfo : EIATTR_KPARAM_INFO
	.align		4
.L_13:
        /*0028*/ 	.byte	0x04, 0x17
        /*002a*/ 	.short	(.L_15 - .L_14)
.L_14:
        /*002c*/ 	.word	0x00000000
        /*0030*/ 	.short	0x0007
        /*0032*/ 	.short	0x0038
        /*0034*/ 	.byte	0x00, 0xf4, 0x21, 0x00


	//----- nvinfo : EIATTR_KPARAM_INFO
	.align		4
.L_15:
        /*0038*/ 	.byte	0x04, 0x17
        /*003a*/ 	.short	(.L_17 - .L_16)
.L_16:
        /*003c*/ 	.word	0x00000000
        /*0040*/ 	.short	0x0006
        /*0042*/ 	.short	0x0030
        /*0044*/ 	.byte	0x00, 0xf4, 0x21, 0x00


	//----- nvinfo : EIATTR_KPARAM_INFO
	.align		4
.L_17:
        /*0048*/ 	.byte	0x04, 0x17
        /*004a*/ 	.short	(.L_19 - .L_18)
.L_18:
        /*004c*/ 	.word	0x00000000
        /*0050*/ 	.short	0x0005
        /*0052*/ 	.short	0x0028
        /*0054*/ 	.byte	0x00, 0xf4, 0x21, 0x00


	//----- nvinfo : EIATTR_KPARAM_INFO
	.align		4
.L_19:
        /*0058*/ 	.byte	0x04, 0x17
        /*005a*/ 	.short	(.L_21 - .L_20)
.L_20:
        /*005c*/ 	.word	0x00000000
        /*0060*/ 	.short	0x0004
        /*0062*/ 	.short	0x0020
        /*0064*/ 	.byte	0x00, 0xf4, 0x21, 0x00


	//----- nvinfo : EIATTR_KPARAM_INFO
	.align		4
.L_21:
        /*0068*/ 	.byte	0x04, 0x17
        /*006a*/ 	.short	(.L_23 - .L_22)
.L_22:
        /*006c*/ 	.word	0x00000000
        /*0070*/ 	.short	0x0003
        /*0072*/ 	.short	0x0018
        /*0074*/ 	.byte	0x00, 0xf4, 0x21, 0x00


	//----- nvinfo : EIATTR_KPARAM_INFO
	.align		4
.L_23:
        /*0078*/ 	.byte	0x04, 0x17
        /*007a*/ 	.short	(.L_25 - .L_24)
.L_24:
        /*007c*/ 	.word	0x00000000
        /*0080*/ 	.short	0x0002
        /*0082*/ 	.short	0x0010
        /*0084*/ 	.byte	0x00, 0xf4, 0x21, 0x00


	//----- nvinfo : EIATTR_KPARAM_INFO
	.align		4
.L_25:
        /*0088*/ 	.byte	0x04, 0x17
        /*008a*/ 	.short	(.L_27 - .L_26)
.L_26:
        /*008c*/ 	.word	0x00000000
        /*0090*/ 	.short	0x0001
        /*0092*/ 	.short	0x0008
        /*0094*/ 	.byte	0x00, 0xf4, 0x21, 0x00


	//----- nvinfo : EIATTR_KPARAM_INFO
	.align		4
.L_27:
        /*0098*/ 	.byte	0x04, 0x17
        /*009a*/ 	.short	(.L_29 - .L_28)
.L_28:
        /*009c*/ 	.word	0x00000000
        /*00a0*/ 	.short	0x0000
        /*00a2*/ 	.short	0x0000
        /*00a4*/ 	.byte	0x00, 0xf4, 0x21, 0x00


	//----- nvinfo : EIATTR_SPARSE_MMA_MASK
	.align		4
.L_29:
        /*00a8*/ 	.byte	0x03, 0x50
        /*00aa*/ 	.short	0x0000


	//----- nvinfo : EIATTR_MAXREG_COUNT
	.align		4
        /*00ac*/ 	.byte	0x03, 0x1b
        /*00ae*/ 	.short	0x00ff


	//----- nvinfo : EIATTR_EXIT_INSTR_OFFSETS
	.align		4
        /*00b0*/ 	.byte	0x04, 0x1c
        /*00b2*/ 	.short	(.L_31 - .L_30)


	//   ....[0]....
.L_30:
        /*00b4*/ 	.word	0x00000830


	//----- nvinfo : EIATTR_REQNTID
	.align		4
.L_31:
        /*00b8*/ 	.byte	0x04, 0x10
        /*00ba*/ 	.short	(.L_33 - .L_32)
.L_32:
        /*00bc*/ 	.word	0x00000100
        /*00c0*/ 	.word	0x00000001
        /*00c4*/ 	.word	0x00000001


	//----- nvinfo : EIATTR_CBANK_PARAM_SIZE
	.align		4
.L_33:
        /*00c8*/ 	.byte	0x03, 0x19
        /*00ca*/ 	.short	0x004c


	//----- nvinfo : EIATTR_PARAM_CBANK
	.align		4
        /*00cc*/ 	.byte	0x04, 0x0a
        /*00ce*/ 	.short	(.L_35 - .L_34)
	.align		4
.L_34:
        /*00d0*/ 	.word	index@(.nv.constant0.triton_poi_fused_stack_36)
        /*00d4*/ 	.short	0x0210
        /*00d6*/ 	.short	0x004c


	//----- nvinfo : EIATTR_SW_WAR
	.align		4
.L_35:
        /*00d8*/ 	.byte	0x04, 0x36
        /*00da*/ 	.short	(.L_37 - .L_36)
.L_36:
        /*00dc*/ 	.word	0x00000008
.L_37:


//--------------------- .nv.callgraph             --------------------------
	.section	.nv.callgraph,"",@"SHT_CUDA_CALLGRAPH"
	.align	4
	.sectionentsize	8
	.align		4
        /*0000*/ 	.word	0x00000000
	.align		4
        /*0004*/ 	.word	0xffffffff
	.align		4
        /*0008*/ 	.word	0x00000000
	.align		4
        /*000c*/ 	.word	0xfffffffe
	.align		4
        /*0010*/ 	.word	0x00000000
	.align		4
        /*0014*/ 	.word	0xfffffffd
	.align		4
        /*0018*/ 	.word	0x00000000
	.align		4
        /*001c*/ 	.word	0xfffffffc


//--------------------- .text.triton_poi_fused_stack_36 --------------------------
	.section	.text.triton_poi_fused_stack_36,"ax",@progbits
	.align	128
        .global         triton_poi_fused_stack_36
        .type           triton_poi_fused_stack_36,@function
        .size           triton_poi_fused_stack_36,(.L_x_1 - triton_poi_fused_stack_36)
        .other          triton_poi_fused_stack_36,@"STO_CUDA_ENTRY STV_DEFAULT"
triton_poi_fused_stack_36:
.text.triton_poi_fused_stack_36:
[----:B------:R-:W-:Y:S01]  /*0000*/  LDC R1, c[0x0][0x28] ;  /* 0x00000a00ff017b82 */ /* 0x000fe20000000800 */
[----:B------:R-:W1:Y:S07]  /*0010*/  S2R R0, SR_TID.X ;  /* 0x0000000000007919 */ /* 0x000e6e0000002100 */
[----:B------:R-:W2:Y:S01]  /*0020*/  LDC.64 R22, c[0x0][0x218] ;  /* 0x00008600ff167b82 */ /* 0x000ea20000000a00 */
[----:B------:R-:W-:Y:S01]  /*0030*/  ULDC.64 UR4, c[0x0][0x208] ;  /* 0x0000820000047ab9 */ /* 0x000fe20000000a00 */
[----:B------:R-:W3:Y:S06]  /*0040*/  S2R R3, SR_CTAID.X ;  /* 0x0000000000037919 */ /* 0x000eec0000002500 */
[----:B------:R-:W4:Y:S01]  /*0050*/  LDC.64 R20, c[0x0][0x228] ;  /* 0x00008a00ff147b82 */ /* 0x000f220000000a00 */
[----:B------:R-:W-:-:S07]  /*0060*/  IMAD.MOV.U32 R17, RZ, RZ, RZ ;  /* 0x000000ffff117224 */ /* 0x000fce00078e00ff */
[----:B------:R-:W5:Y:S01]  /*0070*/  LDC.64 R14, c[0x0][0x238] ;  /* 0x00008e00ff0e7b82 */ /* 0x000f620000000a00 */
[----:B-1----:R-:W-:Y:S01]  /*0080*/  IMAD.SHL.U32 R0, R0, 0x2, RZ ;  /* 0x0000000200007824 */ /* 0x002fe200078e00ff */
[----:B---3--:R-:W-:-:S04]  /*0090*/  SHF.R.S32.HI R5, RZ, 0x16, R3 ;  /* 0x00000016ff057819 */ /* 0x008fc80000011403 */
[----:B------:R-:W-:Y:S02]  /*00a0*/  LOP3.LUT R0, R0, 0x1fe, RZ, 0xc0, !PT ;  /* 0x000001fe00007812 */ /* 0x000fe400078ec0ff */
[----:B------:R-:W-:-:S03]  /*00b0*/  SGXT R5, R5, 0x1 ;  /* 0x000000010505781a */ /* 0x000fc60000000200 */
[----:B------:R-:W-:-:S04]  /*00c0*/  IMAD R16, R3, 0x200, R0 ;  /* 0x0000020003107824 */ /* 0x000fc800078e0200 */
[----:B------:R-:W-:-:S05]  /*00d0*/  VIADD R0, R16, 0x1 ;  /* 0x0000000110007836 */ /* 0x000fca0000000000 */
[----:B------:R-:W-:-:S04]  /*00e0*/  LEA.HI R2, R5, R0, RZ, 0x4 ;  /* 0x0000000005027211 */ /* 0x000fc800078f20ff */
[----:B------:R-:W-:-:S05]  /*00f0*/  LOP3.LUT R3, R2, 0xfffffff0, RZ, 0xc0, !PT ;  /* 0xfffffff002037812 */ /* 0x000fca00078ec0ff */
[----:B------:R-:W-:Y:S01]  /*0100*/  IMAD.IADD R4, R0, 0x1, -R3 ;  /* 0x0000000100047824 */ /* 0x000fe200078e0a03 */
[----:B------:R-:W-:-:S04]  /*0110*/  SHF.R.S32.HI R3, RZ, 0x1f, R16 ;  /* 0x0000001fff037819 */ /* 0x000fc80000011410 */
[----:B------:R-:W-:Y:S02]  /*0120*/  LOP3.LUT R7, R4, 0x80, RZ, 0xc0, !PT ;  /* 0x0000008004077812 */ /* 0x000fe400078ec0ff */
[----:B------:R-:W-:Y:S02]  /*0130*/  LEA.HI R0, R3, R16, RZ, 0x4 ;  /* 0x0000001003007211 */ /* 0x000fe400078f20ff */
[----:B------:R-:W-:Y:S02]  /*0140*/  LEA.HI R7, R7, R4, RZ, 0x19 ;  /* 0x0000000407077211 */ /* 0x000fe400078fc8ff */
[----:B------:R-:W-:Y:S02]  /*0150*/  SHF.R.S32.HI R12, RZ, 0x4, R0 ;  /* 0x00000004ff0c7819 */ /* 0x000fe40000011400 */
[C---:B------:R-:W-:Y:S02]  /*0160*/  LOP3.LUT R2, R7.reuse, 0xfe, RZ, 0xc0, !PT ;  /* 0x000000fe07027812 */ /* 0x040fe400078ec0ff */
[----:B------:R-:W-:-:S03]  /*0170*/  PRMT R7, R7, 0x8880, RZ ;  /* 0x0000888007077816 */ /* 0x000fc600000000ff */
[----:B------:R-:W-:Y:S01]  /*0180*/  IMAD.MOV R9, RZ, RZ, -R2 ;  /* 0x000000ffff097224 */ /* 0x000fe200078e0a02 */
[----:B------:R-:W-:-:S04]  /*0190*/  LEA.HI R2, R12, R12, RZ, 0x4 ;  /* 0x0000000c0c027211 */ /* 0x000fc800078f20ff */
[----:B------:R-:W-:Y:S02]  /*01a0*/  PRMT R9, R9, 0x7710, RZ ;  /* 0x0000771009097816 */ /* 0x000fe400000000ff */
[----:B------:R-:W-:Y:S02]  /*01b0*/  LOP3.LUT R3, R2, 0xfffffff0, RZ, 0xc0, !PT ;  /* 0xfffffff002037812 */ /* 0x000fe400078ec0ff */
[----:B------:R-:W-:Y:S01]  /*01c0*/  LEA.HI R2, R5, R16, RZ, 0x8 ;  /* 0x0000001005027211 */ /* 0x000fe200078f40ff */
[----:B------:R-:W-:Y:S02]  /*01d0*/  IMAD.IADD R4, R4, 0x1, R9 ;  /* 0x0000000104047824 */ /* 0x000fe400078e0209 */
[----:B------:R-:W-:Y:S01]  /*01e0*/  IMAD.IADD R12, R12, 0x1, -R3 ;  /* 0x000000010c0c7824 */ /* 0x000fe200078e0a03 */
[----:B------:R-:W1:Y:S01]  /*01f0*/  LDC.64 R8, c[0x0][0x210] ;  /* 0x00008400ff087b82 */ /* 0x000e620000000a00 */
[----:B------:R-:W-:Y:S01]  /*0200*/  IMAD.MOV.U32 R3, RZ, RZ, R7 ;  /* 0x000000ffff037224 */ /* 0x000fe200078e0007 */
[----:B------:R-:W-:-:S02]  /*0210*/  PRMT R4, R4, 0x8880, RZ ;  /* 0x0000888004047816 */ /* 0x000fc400000000ff */
[----:B------:R-:W-:Y:S02]  /*0220*/  SHF.R.S32.HI R2, RZ, 0x8, R2 ;  /* 0x00000008ff027819 */ /* 0x000fe40000011402 */
[----:B------:R-:W-:Y:S01]  /*0230*/  SHF.R.S32.HI R3, RZ, 0x1, R3 ;  /* 0x00000001ff037819 */ /* 0x000fe20000011403 */
[----:B------:R-:W-:Y:S02]  /*0240*/  IMAD.MOV.U32 R5, RZ, RZ, R4 ;  /* 0x000000ffff057224 */ /* 0x000fe400078e0004 */
[----:B------:R-:W-:Y:S01]  /*0250*/  IMAD.MOV.U32 R4, RZ, RZ, RZ ;  /* 0x000000ffff047224 */ /* 0x000fe200078e00ff */
[----:B------:R-:W-:Y:S01]  /*0260*/  PRMT R25, R3, 0x9910, RZ ;  /* 0x0000991003197816 */ /* 0x000fe200000000ff */
[----:B------:R-:W-:Y:S01]  /*0270*/  IMAD R24, R5, 0x8, R12 ;  /* 0x0000000805187824 */ /* 0x000fe200078e020c */
[----:B------:R-:W-:-:S03]  /*0280*/  LEA.HI R3, R2, R2, RZ, 0x7 ;  /* 0x0000000202037211 */ /* 0x000fc600078f38ff */
[----:B------:R-:W-:Y:S01]  /*0290*/  IMAD R25, R2, 0x40, R25 ;  /* 0x0000004002197824 */ /* 0x000fe200078e0219 */
[C---:B------:R-:W-:Y:S02]  /*02a0*/  ISETP.GE.AND P3, PT, R24.reuse, 0x8, PT ;  /* 0x000000081800780c */ /* 0x040fe40003f66270 */
[----:B------:R-:W-:Y:S01]  /*02b0*/  LOP3.LUT R3, R3, 0xffffff80, RZ, 0xc0, !PT ;  /* 0xffffff8003037812 */ /* 0x000fe200078ec0ff */
[----:B------:R-:W-:Y:S01]  /*02c0*/  IMAD R7, R24, 0x8, R25 ;  /* 0x0000000818077824 */ /* 0x000fe200078e0219 */
[----:B------:R-:W-:-:S03]  /*02d0*/  ISETP.LT.AND P6, PT, R12, 0x8, !P3 ;  /* 0x000000080c00780c */ /* 0x000fc60005fc1270 */
[----:B------:R-:W-:Y:S02]  /*02e0*/  IMAD.IADD R27, R2, 0x1, -R3 ;  /* 0x00000001021b7824 */ /* 0x000fe400078e0a03 */
[----:B------:R-:W-:Y:S02]  /*02f0*/  IMAD.MOV.U32 R3, RZ, RZ, RZ ;  /* 0x000000ffff037224 */ /* 0x000fe400078e00ff */
[----:B-1----:R-:W-:-:S04]  /*0300*/  IMAD.WIDE R6, R7, 0x4, R8 ;  /* 0x0000000407067825 */ /* 0x002fc800078e0208 */
[----:B--2---:R-:W-:Y:S02]  /*0310*/  IMAD.WIDE R22, R27, 0x4, R22 ;  /* 0x000000041b167825 */ /* 0x004fe400078e0216 */
[----:B------:R1:W2:Y:S04]  /*0320*/  @P6 LDG.E.EL R4, desc[UR4][R6.64] ;  /* 0x0000000406046981 */ /* 0x0002a8000c2e1900 */
[----:B------:R-:W3:Y:S01]  /*0330*/  @P6 LDG.E.EL R3, desc[UR4][R22.64] ;  /* 0x0000000416036981 */ /* 0x000ee2000c2e1900 */
[----:B------:R-:W-:Y:S02]  /*0340*/  LOP3.LUT R11, R0, 0xf0, RZ, 0xc0, !PT ;  /* 0x000000f0000b7812 */ /* 0x000fe400078ec0ff */
[----:B------:R-:W-:-:S03]  /*0350*/  ISETP.GE.AND P0, PT, R12, 0x8, PT ;  /* 0x000000080c00780c */ /* 0x000fc60003f06270 */
[----:B------:R-:W-:Y:S01]  /*0360*/  IMAD.IADD R11, R16, 0x1, -R11 ;  /* 0x00000001100b7824 */ /* 0x000fe200078e0a0b */
[----:B------:R-:W-:Y:S01]  /*0370*/  LEA R13, R5, 0xfffffff8, 0x3 ;  /* 0xfffffff8050d7811 */ /* 0x000fe200078e18ff */
[----:B-1----:R-:W1:Y:S03]  /*0380*/  LDC.64 R6, c[0x0][0x230] ;  /* 0x00008c00ff067b82 */ /* 0x002e660000000a00 */
[----:B------:R-:W-:-:S04]  /*0390*/  PRMT R0, R11, 0x8880, RZ ;  /* 0x000088800b007816 */ /* 0x000fc800000000ff */
[----:B------:R-:W-:Y:S01]  /*03a0*/  SHF.R.S32.HI R0, RZ, 0x1, R0 ;  /* 0x00000001ff007819 */ /* 0x000fe20000011400 */
[----:B------:R-:W5:Y:S01]  /*03b0*/  LDC.64 R10, c[0x0][0x248] ;  /* 0x00009200ff0a7b82 */ /* 0x000f620000000a00 */
[----:B------:R-:W-:Y:S01]  /*03c0*/  ISETP.GT.AND P2, PT, R24, 0x7, !P0 ;  /* 0x000000071800780c */ /* 0x000fe20004744270 */
[----:B------:R4:W3:Y:S01]  /*03d0*/  @!P0 LDG.E.EL R17, desc[UR4][R22.64] ;  /* 0x0000000416118981 */ /* 0x0008e2000c2e1900 */
[----:B------:R-:W-:-:S05]  /*03e0*/  PRMT R29, R0, 0x9910, RZ ;  /* 0x00009910001d7816 */ /* 0x000fca00000000ff */
[----:B------:R-:W-:Y:S02]  /*03f0*/  IMAD R29, R2, 0x40, R29 ;  /* 0x00000040021d7824 */ /* 0x000fe400078e021d */
[----:B------:R-:W-:Y:S02]  /*0400*/  VIADD R24, R24, 0xfffffff8 ;  /* 0xfffffff818187836 */ /* 0x000fe40000000000 */
[C---:B------:R-:W-:Y:S01]  /*0410*/  VIADD R0, R12.reuse, 0xfffffff8 ;  /* 0xfffffff80c007836 */ /* 0x040fe20000000000 */
[----:B------:R-:W-:Y:S02]  /*0420*/  ISETP.GT.AND P5, PT, R12, 0x7, PT ;  /* 0x000000070c00780c */ /* 0x000fe40003fa4270 */
[----:B------:R-:W-:Y:S01]  /*0430*/  ISETP.GE.AND P1, PT, R24, 0x8, PT ;  /* 0x000000081800780c */ /* 0x000fe20003f26270 */
[----:B------:R-:W-:Y:S02]  /*0440*/  IMAD R19, R0, 0x8, R29 ;  /* 0x0000000800137824 */ /* 0x000fe400078e021d */
[C---:B----4-:R-:W-:Y:S01]  /*0450*/  IMAD.IADD R22, R12.reuse, 0x1, R13 ;  /* 0x000000010c167824 */ /* 0x050fe200078e020d */
[----:B------:R-:W-:Y:S01]  /*0460*/  ISETP.GT.AND P4, PT, R12, 0x7, !P1 ;  /* 0x000000070c00780c */ /* 0x000fe20004f84270 */
[----:B------:R-:W-:-:S02]  /*0470*/  IMAD.IADD R0, R13, 0x1, R0 ;  /* 0x000000010d007824 */ /* 0x000fc400078e0200 */
[--C-:B------:R-:W-:Y:S02]  /*0480*/  IMAD R23, R22, 0x8, R25.reuse ;  /* 0x0000000816177824 */ /* 0x100fe400078e0219 */
[--C-:B------:R-:W-:Y:S02]  /*0490*/  IMAD R13, R24, 0x8, R25.reuse ;  /* 0x00000008180d7824 */ /* 0x100fe400078e0219 */
[----:B------:R-:W-:Y:S02]  /*04a0*/  IMAD R25, R0, 0x8, R25 ;  /* 0x0000000800197824 */ /* 0x000fe400078e0219 */
[----:B------:R-:W-:Y:S02]  /*04b0*/  IMAD.MOV.U32 R22, RZ, RZ, RZ ;  /* 0x000000ffff167224 */ /* 0x000fe400078e00ff */
[----:B------:R-:W-:-:S04]  /*04c0*/  IMAD.WIDE R20, R27, 0x4, R20 ;  /* 0x000000041b147825 */ /* 0x000fc800078e0214 */
[----:B------:R-:W-:Y:S01]  /*04d0*/  IMAD R29, R12, 0x8, R29 ;  /* 0x000000080c1d7824 */ /* 0x000fe200078e021d */
[----:B------:R4:W3:Y:S01]  /*04e0*/  @P2 LDG.E.EL R22, desc[UR4][R20.64] ;  /* 0x0000000414162981 */ /* 0x0008e2000c2e1900 */
[----:B------:R-:W-:Y:S02]  /*04f0*/  IMAD.MOV.U32 R0, RZ, RZ, RZ ;  /* 0x000000ffff007224 */ /* 0x000fe400078e00ff */
[----:B-1----:R-:W-:-:S04]  /*0500*/  IMAD.WIDE R12, R13, 0x4, R6 ;  /* 0x000000040d0c7825 */ /* 0x002fc800078e0206 */
[----:B-----5:R-:W-:-:S04]  /*0510*/  IMAD.WIDE R14, R27, 0x4, R14 ;  /* 0x000000041b0e7825 */ /* 0x020fc800078e020e */
[----:B------:R-:W-:Y:S02]  /*0520*/  IMAD.MOV.U32 R26, RZ, RZ, RZ ;  /* 0x000000ffff1a7224 */ /* 0x000fe400078e00ff */
[----:B0-----:R-:W-:Y:S01]  /*0530*/  IMAD.WIDE R10, R27, 0x4, R10 ;  /* 0x000000041b0a7825 */ /* 0x001fe200078e020a */
[----:B----4-:R-:W-:Y:S01]  /*0540*/  CS2R R20, SRZ ;  /* 0x0000000000147805 */ /* 0x010fe2000001ff00 */
[----:B------:R-:W4:Y:S02]  /*0550*/  @P4 LDG.E.EL R0, desc[UR4][R14.64] ;  /* 0x000000040e004981 */ /* 0x000f24000c2e1900 */
[----:B------:R-:W-:-:S04]  /*0560*/  IMAD.WIDE R6, R19, 0x4, R6 ;  /* 0x0000000413067825 */ /* 0x000fc800078e0206 */
[----:B------:R-:W-:Y:S01]  /*0570*/  IMAD.MOV.U32 R19, RZ, RZ, RZ ;  /* 0x000000ffff137224 */ /* 0x000fe200078e00ff */
[----:B------:R-:W5:Y:S01]  /*0580*/  @P5 LDG.E.EL R20, desc[UR4][R6.64] ;  /* 0x0000000406145981 */ /* 0x000f62000c2e1900 */
[----:B------:R-:W-:-:S04]  /*0590*/  IMAD.WIDE R8, R29, 0x4, R8 ;  /* 0x000000041d087825 */ /* 0x000fc800078e0208 */
[----:B------:R-:W4:Y:S04]  /*05a0*/  @P5 LDG.E.EL R19, desc[UR4][R14.64] ;  /* 0x000000040e135981 */ /* 0x000f28000c2e1900 */
[----:B------:R-:W5:Y:S01]  /*05b0*/  @!P0 LDG.E.EL R21, desc[UR4][R8.64] ;  /* 0x0000000408158981 */ /* 0x000f62000c2e1900 */
[----:B--2---:R-:W-:Y:S02]  /*05c0*/  SEL R4, R4, RZ, P6 ;  /* 0x000000ff04047207 */ /* 0x004fe40003000000 */
[----:B---3--:R-:W-:-:S05]  /*05d0*/  SEL R3, R3, RZ, P6 ;  /* 0x000000ff03037207 */ /* 0x008fca0003000000 */
[----:B------:R-:W-:Y:S02]  /*05e0*/  FADD R18, R4, R3 ;  /* 0x0000000304127221 */ /* 0x000fe40000000000 */
[----:B------:R-:W0:Y:S08]  /*05f0*/  LDC.64 R2, c[0x0][0x220] ;  /* 0x00008800ff027b82 */ /* 0x000e300000000a00 */
[----:B------:R-:W1:Y:S01]  /*0600*/  LDC.64 R4, c[0x0][0x240] ;  /* 0x00009000ff047b82 */ /* 0x000e620000000a00 */
[----:B------:R-:W-:-:S02]  /*0610*/  FSEL R18, R18, RZ, P6 ;  /* 0x000000ff12127208 */ /* 0x000fc40003000000 */
[----:B------:R-:W-:Y:S01]  /*0620*/  ISETP.GT.AND P6, PT, R24, 0x7, P5 ;  /* 0x000000071800780c */ /* 0x000fe20002fc4270 */
[----:B------:R-:W-:-:S06]  /*0630*/  IMAD.MOV.U32 R24, RZ, RZ, RZ ;  /* 0x000000ffff187224 */ /* 0x000fcc00078e00ff */
[----:B------:R-:W2:Y:S01]  /*0640*/  @P4 LDG.E.EL R24, desc[UR4][R12.64] ;  /* 0x000000040c184981 */ /* 0x000ea2000c2e1900 */
[----:B0-----:R-:W-:-:S05]  /*0650*/  IMAD.WIDE R2, R23, 0x4, R2 ;  /* 0x0000000417027825 */ /* 0x001fca00078e0202 */
[----:B------:R0:W3:Y:S01]  /*0660*/  @P6 LDG.E.EL R26, desc[UR4][R10.64] ;  /* 0x000000040a1a6981 */ /* 0x0000e2000c2e1900 */
[----:B------:R-:W-:Y:S02]  /*0670*/  IMAD.MOV.U32 R23, RZ, RZ, RZ ;  /* 0x000000ffff177224 */ /* 0x000fe400078e00ff */
[----:B-1----:R-:W-:Y:S01]  /*0680*/  IMAD.WIDE R4, R25, 0x4, R4 ;  /* 0x0000000419047825 */ /* 0x002fe200078e0204 */
[----:B0-----:R-:W0:Y:S03]  /*0690*/  LDC.64 R10, c[0x0][0x250] ;  /* 0x00009400ff0a7b82 */ /* 0x001e260000000a00 */
[----:B------:R-:W-:Y:S01]  /*06a0*/  IMAD.MOV.U32 R25, RZ, RZ, RZ ;  /* 0x000000ffff197224 */ /* 0x000fe200078e00ff */
[----:B------:R-:W3:Y:S05]  /*06b0*/  @P6 LDG.E.EL R23, desc[UR4][R4.64] ;  /* 0x0000000404176981 */ /* 0x000eea000c2e1900 */
[----:B------:R1:W3:Y:S01]  /*06c0*/  @P2 LDG.E.EL R25, desc[UR4][R2.64] ;  /* 0x0000000402192981 */ /* 0x0002e2000c2e1900 */
[----:B------:R-:W-:-:S02]  /*06d0*/  SEL R22, R22, RZ, P2 ;  /* 0x000000ff16167207 */ /* 0x000fc40001000000 */
[----:B------:R-:W-:Y:S02]  /*06e0*/  SEL R12, R17, RZ, !P0 ;  /* 0x000000ff110c7207 */ /* 0x000fe40004000000 */
[----:B----4-:R-:W-:Y:S02]  /*06f0*/  SEL R0, R0, RZ, P4 ;  /* 0x000000ff00007207 */ /* 0x010fe40002000000 */
[----:B-----5:R-:W-:Y:S02]  /*0700*/  SEL R20, R20, RZ, P5 ;  /* 0x000000ff14147207 */ /* 0x020fe40002800000 */
[----:B------:R-:W-:Y:S02]  /*0710*/  SEL R19, R19, RZ, P5 ;  /* 0x000000ff13137207 */ /* 0x000fe40002800000 */
[----:B------:R-:W-:-:S03]  /*0720*/  SEL R21, R21, RZ, !P0 ;  /* 0x000000ff15157207 */ /* 0x000fc60004000000 */
[----:B------:R-:W-:Y:S02]  /*0730*/  FADD R19, R20, R19 ;  /* 0x0000001314137221 */ /* 0x000fe40000000000 */
[----:B-1----:R-:W-:Y:S01]  /*0740*/  FADD R2, R21, R12 ;  /* 0x0000000c15027221 */ /* 0x002fe20000000000 */
[----:B0-----:R-:W-:-:S04]  /*0750*/  IMAD.WIDE R10, R16, 0x4, R10 ;  /* 0x00000004100a7825 */ /* 0x001fc800078e020a */
[----:B------:R-:W-:Y:S02]  /*0760*/  FSEL R2, R2, R19, !P0 ;  /* 0x0000001302027208 */ /* 0x000fe40004000000 */
[----:B--2---:R-:W-:Y:S02]  /*0770*/  SEL R13, R24, RZ, P4 ;  /* 0x000000ff180d7207 */ /* 0x004fe40002000000 */
[----:B---3--:R-:W-:-:S03]  /*0780*/  SEL R26, R26, RZ, P6 ;  /* 0x000000ff1a1a7207 */ /* 0x008fc60003000000 */
[----:B------:R-:W-:Y:S01]  /*0790*/  FADD R0, R13, R0 ;  /* 0x000000000d007221 */ /* 0x000fe20000000000 */
[----:B------:R-:W-:Y:S02]  /*07a0*/  SEL R23, R23, RZ, P6 ;  /* 0x000000ff17177207 */ /* 0x000fe40003000000 */
[----:B------:R-:W-:-:S03]  /*07b0*/  SEL R25, R25, RZ, P2 ;  /* 0x000000ff19197207 */ /* 0x000fc60001000000 */
[----:B------:R-:W-:Y:S02]  /*07c0*/  FADD R26, R23, R26 ;  /* 0x0000001a171a7221 */ /* 0x000fe40000000000 */
[----:B------:R-:W-:Y:S01]  /*07d0*/  FADD R22, R25, R22 ;  /* 0x0000001619167221 */ /* 0x000fe20000000000 */
[----:B------:R-:W-:Y:S02]  /*07e0*/  FSEL R3, R0, RZ, P4 ;  /* 0x000000ff00037208 */ /* 0x000fe40002000000 */
[----:B------:R-:W-:Y:S02]  /*07f0*/  @P1 FSEL R3, R26, RZ, P6 ;  /* 0x000000ff1a031208 */ /* 0x000fe40003000000 */
[----:B------:R-:W-:-:S04]  /*0800*/  @P3 FSEL R18, R22, RZ, P2 ;  /* 0x000000ff16123208 */ /* 0x000fc80001000000 */
[----:B------:R-:W-:-:S05]  /*0810*/  FSEL R3, R18, R3, !P0 ;  /* 0x0000000312037208 */ /* 0x000fca0004000000 */
[----:B------:R-:W-:Y:S01]  /*0820*/  STG.E.64 desc[UR4][R10.64], R2 ;  /* 0x000000020a007986 */ /* 0x000fe2000c101b04 */
[----:B------:R-:W-:Y:S05]  /*0830*/  EXIT ;  /* 0x000000000000794d */ /* 0x000fea0003800000 */
.L_x_0:
[----:B------:R-:W-:-:S00]  /*0840*/  BRA `(.L_x_0) ;  /* 0xfffffffc00fc7947 */ /* 0x000fc0000383ffff */
[----:B------:R-:W-:-:S00]  /*0850*/  NOP ;  /* 0x0000000000007918 */ /* 0x000fc00000000000 */
        /* <DEDUP_REMOVED lines=10> */
.L_x_1:


//--------------------- .nv.constant0.triton_poi_fused_stack_36 --------------------------
	.section	.nv.constant0.triton_poi_fused_stack_36,"a",@progbits
	.sectionflags	@""
	.align	4
.nv.constant0.triton_poi_fused_stack_36:
	.zero		604
